//
// Generated by NVIDIA NVVM Compiler
//
// Compiler Build ID: CL-36424714
// Cuda compilation tools, release 13.0, V13.0.88
// Based on NVVM 20.0.0
//

.version 9.0
.target sm_100
.address_size 64

	// .globl	_Z3avgPi

.visible .entry _Z3avgPi(
	.param .u64 .ptr .align 1 _Z3avgPi_param_0
)
{
	.reg .pred 	%p<3>;
	.reg .b32 	%r<30>;
	.reg .b64 	%rd<9>;

	ld.param.u64 	%rd2, [_Z3avgPi_param_0];
	cvta.to.global.u64 	%rd1, %rd2;
	mov.u32 	%r1, %tid.x;
	mov.u32 	%r24, %ntid.x;
	shl.b32 	%r3, %r1, 1;
	mov.b32 	%r29, 0;
	mov.b32 	%r25, 1;
	mov.u32 	%r28, %r29;
$L__BB0_1:
	setp.ge.u32 	%p1, %r1, %r24;
	@%p1 bra 	$L__BB0_3;
	mul.lo.s32 	%r28, %r3, %r25;
	add.s32 	%r16, %r28, %r25;
	mul.wide.s32 	%rd3, %r16, 4;
	add.s64 	%rd4, %rd1, %rd3;
	ld.global.u32 	%r17, [%rd4];
	mul.wide.s32 	%rd5, %r28, 4;
	add.s64 	%rd6, %rd1, %rd5;
	ld.global.u32 	%r18, [%rd6];
	add.s32 	%r29, %r18, %r17;
	st.global.u32 	[%rd6], %r29;
$L__BB0_3:
	shl.b32 	%r25, %r25, 1;
	shr.u32 	%r13, %r24, 1;
	setp.gt.u32 	%p2, %r24, 1;
	mov.u32 	%r24, %r13;
	@%p2 bra 	$L__BB0_1;
	mul.hi.s32 	%r19, %r29, -1840700269;
	add.s32 	%r20, %r19, %r29;
	shr.u32 	%r21, %r20, 31;
	shr.s32 	%r22, %r20, 2;
	add.s32 	%r23, %r22, %r21;
	mul.wide.s32 	%rd7, %r28, 4;
	add.s64 	%rd8, %rd1, %rd7;
	st.global.u32 	[%rd8], %r23;
	ret;

}


// ===== COMPILED SASS (sm_100) =====

	.target	sm_100

	.elftype	@"ET_EXEC"


//--------------------- .note.nv.tkinfo           --------------------------
	.section	.note.nv.tkinfo,"",@"SHT_NOTE"
	.sectionflags	@"SHF_NOTE_NV_TKINFO"
	.tkinfo
        /*0018*/ 	.word	0x00000002
        /*0030*/ 	.string	""
        /*0030*/ 	.string	"ptxas"
        /*0030*/ 	.string	"Cuda compilation tools, release 13.0, V13.0.88"
        /*0030*/ 	.string	"Build cuda_13.0.r13.0/compiler.36424714_0"
        /*0030*/ 	.string	"-arch sm_100 -m 64 "



//--------------------- .note.nv.cuinfo           --------------------------
	.section	.note.nv.cuinfo,"",@"SHT_NOTE"
	.sectionflags	@"SHF_NOTE_NV_CUINFO"
        /*0018*/ 	.short	0x0002
        /*001a*/ 	.short	0x0064
        /*001c*/ 	.short	0x0082
	.zero		2


//--------------------- .nv.info                  --------------------------
	.section	.nv.info,"",@"SHT_CUDA_INFO"
	.align	4


	//----- nvinfo : EIATTR_REGCOUNT
	.align		4
        /*0000*/ 	.byte	0x04, 0x2f
        /*0002*/ 	.short	(.L_1 - .L_0)
	.align		4
.L_0:
        /*0004*/ 	.word	index@(_Z3avgPi)
        /*0008*/ 	.word	0x0000000e


	//----- nvinfo : EIATTR_FRAME_SIZE
	.align		4
.L_1:
        /*000c*/ 	.byte	0x04, 0x11
        /*000e*/ 	.short	(.L_3 - .L_2)
	.align		4
.L_2:
        /*0010*/ 	.word	index@(_Z3avgPi)
        /*0014*/ 	.word	0x00000000


	//----- nvinfo : EIATTR_MIN_STACK_SIZE
	.align		4
.L_3:
        /*0018*/ 	.byte	0x04, 0x12
        /*001a*/ 	.short	(.L_5 - .L_4)
	.align		4
.L_4:
        /*001c*/ 	.word	index@(_Z3avgPi)
        /*0020*/ 	.word	0x00000000
.L_5:


//--------------------- .nv.compat                --------------------------
	.section	.nv.compat,"",@"SHT_CUDA_COMPAT_INFO"
	.align	4
        /*0000*/ 	.byte	0x02, 0x09, 0x00, 0x00, 0x02, 0x02, 0x01, 0x00, 0x02, 0x05, 0x05, 0x00, 0x03, 0x07, 0x01, 0x01
        /*0010*/ 	.byte	0x02, 0x03, 0x00, 0x00, 0x02, 0x06, 0x01, 0x00, 0x04, 0x0b, 0x08, 0x00, 0x09, 0x00, 0x00, 0x00
        /*0020*/ 	.byte	0x00, 0x00, 0x00, 0x00


//--------------------- .nv.info._Z3avgPi         --------------------------
	.section	.nv.info._Z3avgPi,"",@"SHT_CUDA_INFO"
	.sectionflags	@""
	.align	4


	//----- nvinfo : EIATTR_CUDA_API_VERSION
	.align		4
        /*0000*/ 	.byte	0x04, 0x37
        /*0002*/ 	.short	(.L_7 - .L_6)
.L_6:
        /*0004*/ 	.word	0x00000082


	//----- nvinfo : EIATTR_KPARAM_INFO
	.align		4
.L_7:
        /*0008*/ 	.byte	0x04, 0x17
        /*000a*/ 	.short	(.L_9 - .L_8)
.L_8:
        /*000c*/ 	.word	0x00000000
        /*0010*/ 	.short	0x0000
        /*0012*/ 	.short	0x0000
        /*0014*/ 	.byte	0x00, 0xf5, 0x21, 0x00


	//----- nvinfo : EIATTR_SPARSE_MMA_MASK
	.align		4
.L_9:
        /*0018*/ 	.byte	0x03, 0x50
        /*001a*/ 	.short	0x0000


	//----- nvinfo : EIATTR_MAXREG_COUNT
	.align		4
        /*001c*/ 	.byte	0x03, 0x1b
        /*001e*/ 	.short	0x00ff


	//----- nvinfo : EIATTR_MERCURY_ISA_VERSION
	.align		4
        /*0020*/ 	.byte	0x03, 0x5f
        /*0022*/ 	.short	0x0101


	//----- nvinfo : EIATTR_VRC_CTA_INIT_COUNT
	.align		4
        /*0024*/ 	.byte	0x02, 0x4a
	.zero		1
	.zero		1


	//----- nvinfo : EIATTR_EXIT_INSTR_OFFSETS
	.align		4
        /*0028*/ 	.byte	0x04, 0x1c
        /*002a*/ 	.short	(.L_11 - .L_10)


	//   ....[0]....
.L_10:
        /*002c*/ 	.word	0x00000220


	//----- nvinfo : EIATTR_CRS_STACK_SIZE
	.align		4
.L_11:
        /*0030*/ 	.byte	0x04, 0x1e
        /*0032*/ 	.short	(.L_13 - .L_12)
.L_12:
        /*0034*/ 	.word	0x00000000


	//----- nvinfo : EIATTR_CBANK_PARAM_SIZE
	.align		4
.L_13:
        /*0038*/ 	.byte	0x03, 0x19
        /*003a*/ 	.short	0x0008


	//----- nvinfo : EIATTR_PARAM_CBANK
	.align		4
        /*003c*/ 	.byte	0x04, 0x0a
        /*003e*/ 	.short	(.L_15 - .L_14)
	.align		4
.L_14:
        /*0040*/ 	.word	index@(.nv.constant0._Z3avgPi)
        /*0044*/ 	.short	0x0380
        /*0046*/ 	.short	0x0008


	//----- nvinfo : EIATTR_SW_WAR
	.align		4
.L_15:
        /*0048*/ 	.byte	0x04, 0x36
        /*004a*/ 	.short	(.L_17 - .L_16)
.L_16:
        /*004c*/ 	.word	0x00000008
.L_17:


//--------------------- .nv.callgraph             --------------------------
	.section	.nv.callgraph,"",@"SHT_CUDA_CALLGRAPH"
	.align	4
	.sectionentsize	8
	.align		4
        /*0000*/ 	.word	0x00000000
	.align		4
        /*0004*/ 	.word	0xffffffff
	.align		4
        /*0008*/ 	.word	0x00000000
	.align		4
        /*000c*/ 	.word	0xfffffffe
	.align		4
        /*0010*/ 	.word	0x00000000
	.align		4
        /*0014*/ 	.word	0xfffffffd
	.align		4
        /*0018*/ 	.word	0x00000000
	.align		4
        /*001c*/ 	.word	0xfffffffc


//--------------------- .text._Z3avgPi            --------------------------
	.section	.text._Z3avgPi,"ax",@progbits
	.align	128
        .global         _Z3avgPi
        .type           _Z3avgPi,@function
        .size           _Z3avgPi,(.L_x_4 - _Z3avgPi)
        .other          _Z3avgPi,@"STO_CUDA_ENTRY STV_DEFAULT"
_Z3avgPi:
.text._Z3avgPi:
[----:B------:R-:W-:Y:S01]  /*0000*/  LDC R1, c[0x0][0x37c] ;  /* 0x0000df00ff017b82 */ /* 0x000fe20000000800 */
[----:B------:R-:W0:Y:S07]  /*0010*/  S2R R8, SR_TID.X ;  /* 0x0000000000087919 */ /* 0x000e2e0000002100 */
[----:B------:R-:W1:Y:S01]  /*0020*/  LDC.64 R6, c[0x0][0x380] ;  /* 0x0000e000ff067b82 */ /* 0x000e620000000a00 */
[----:B------:R-:W-:Y:S01]  /*0030*/  HFMA2 R9, -RZ, RZ, 0, 0 ;  /* 0x00000000ff097431 */ /* 0x000fe200000001ff */
[----:B------:R-:W-:Y:S01]  /*0040*/  MOV R11, RZ ;  /* 0x000000ff000b7202 */ /* 0x000fe20000000f00 */
[----:B------:R-:W2:Y:S01]  /*0050*/  LDCU.64 UR8, c[0x0][0x358] ;  /* 0x00006b00ff0877ac */ /* 0x000ea20008000a00 */
[----:B------:R-:W3:Y:S01]  /*0060*/  LDCU UR4, c[0x0][0x360] ;  /* 0x00006c00ff0477ac */ /* 0x000ee20008000800 */
[----:B------:R-:W-:Y:S01]  /*0070*/  UMOV UR6, 0x1 ;  /* 0x0000000100067882 */ /* 0x000fe20000000000 */
[----:B0-23--:R-:W-:-:S07]  /*0080*/  IMAD.SHL.U32 R0, R8, 0x2, RZ ;  /* 0x0000000208007824 */ /* 0x00dfce00078e00ff */
.L_x_2:
[----:B------:R-:W-:Y:S01]  /*0090*/  ISETP.GE.U32.AND P0, PT, R8, UR4, PT ;  /* 0x0000000408007c0c */ /* 0x000fe2000bf06070 */
[----:B------:R-:W-:-:S12]  /*00a0*/  BSSY.RECONVERGENT B0, `(.L_x_0) ;  /* 0x000000a000007945 */ /* 0x000fd80003800200 */
[----:B0-----:R-:W-:Y:S05]  /*00b0*/  @P0 BRA `(.L_x_1) ;  /* 0x0000000000200947 */ /* 0x001fea0003800000 */
[----:B------:R-:W-:-:S04]  /*00c0*/  IMAD R11, R0, UR6, RZ ;  /* 0x00000006000b7c24 */ /* 0x000fc8000f8e02ff */
[C---:B-1----:R-:W-:Y:S01]  /*00d0*/  IMAD.WIDE R4, R11.reuse, 0x4, R6 ;  /* 0x000000040b047825 */ /* 0x042fe200078e0206 */
[----:B------:R-:W-:-:S04]  /*00e0*/  IADD3 R3, PT, PT, R11, UR6, RZ ;  /* 0x000000060b037c10 */ /* 0x000fc8000fffe0ff */
[----:B------:R-:W2:Y:S01]  /*00f0*/  LDG.E R9, desc[UR8][R4.64] ;  /* 0x0000000804097981 */ /* 0x000ea2000c1e1900 */
[----:B------:R-:W-:-:S06]  /*0100*/  IMAD.WIDE R2, R3, 0x4, R6 ;  /* 0x0000000403027825 */ /* 0x000fcc00078e0206 */
[----:B------:R-:W2:Y:S02]  /*0110*/  LDG.E R2, desc[UR8][R2.64] ;  /* 0x0000000802027981 */ /* 0x000ea4000c1e1900 */
[----:B--2---:R-:W-:-:S05]  /*0120*/  IMAD.IADD R9, R2, 0x1, R9 ;  /* 0x0000000102097824 */ /* 0x004fca00078e0209 */
[----:B------:R0:W-:Y:S02]  /*0130*/  STG.E desc[UR8][R4.64], R9 ;  /* 0x0000000904007986 */ /* 0x0001e4000c101908 */
.L_x_1:
[----:B------:R-:W-:Y:S05]  /*0140*/  BSYNC.RECONVERGENT B0 ;  /* 0x0000000000007941 */ /* 0x000fea0003800200 */
.L_x_0:
[----:B------:R-:W-:Y:S02]  /*0150*/  UISETP.GT.U32.AND UP0, UPT, UR4, 0x1, UPT ;  /* 0x000000010400788c */ /* 0x000fe4000bf04070 */
[----:B------:R-:W-:Y:S02]  /*0160*/  USHF.R.U32.HI UR5, URZ, 0x1, UR4 ;  /* 0x00000001ff057899 */ /* 0x000fe40008011604 */
[----:B------:R-:W-:-:S05]  /*0170*/  USHF.L.U32 UR6, UR6, 0x1, URZ ;  /* 0x0000000106067899 */ /* 0x000fca00080006ff */
[----:B------:R-:W-:Y:S01]  /*0180*/  UMOV UR4, UR5 ;  /* 0x0000000500047c82 */ /* 0x000fe20008000000 */
[----:B------:R-:W-:Y:S06]  /*0190*/  BRA.U UP0, `(.L_x_2) ;  /* 0xfffffffd00bc7547 */ /* 0x000fec000b83ffff */
[----:B------:R-:W2:Y:S01]  /*01a0*/  LDC.64 R2, c[0x0][0x380] ;  /* 0x0000e000ff027b82 */ /* 0x000ea20000000a00 */
[----:B0-----:R-:W-:Y:S01]  /*01b0*/  HFMA2 R4, -RZ, RZ, 0, 0 ;  /* 0x00000000ff047431 */ /* 0x001fe200000001ff */
[----:B------:R-:W-:-:S04]  /*01c0*/  MOV R5, R9 ;  /* 0x0000000900057202 */ /* 0x000fc80000000f00 */
[----:B------:R-:W-:-:S05]  /*01d0*/  IMAD.HI R9, R9, -0x6db6db6d, R4 ;  /* 0x9249249309097827 */ /* 0x000fca00078e0204 */
[----:B------:R-:W-:-:S04]  /*01e0*/  SHF.R.U32.HI R0, RZ, 0x1f, R9 ;  /* 0x0000001fff007819 */ /* 0x000fc80000011609 */
[----:B------:R-:W-:Y:S01]  /*01f0*/  LEA.HI.SX32 R9, R9, R0, 0x1e ;  /* 0x0000000009097211 */ /* 0x000fe200078ff2ff */
[----:B--2---:R-:W-:-:S05]  /*0200*/  IMAD.WIDE R2, R11, 0x4, R2 ;  /* 0x000000040b027825 */ /* 0x004fca00078e0202 */
[----:B------:R-:W-:Y:S01]  /*0210*/  STG.E desc[UR8][R2.64], R9 ;  /* 0x0000000902007986 */ /* 0x000fe2000c101908 */
[----:B------:R-:W-:Y:S05]  /*0220*/  EXIT ;  /* 0x000000000000794d */ /* 0x000fea0003800000 */
.L_x_3:
[----:B------:R-:W-:-:S00]  /*0230*/  BRA `(.L_x_3) ;  /* 0xfffffffc00fc7947 */ /* 0x000fc0000383ffff */
[----:B------:R-:W-:-:S00]  /*0240*/  NOP ;  /* 0x0000000000007918 */ /* 0x000fc00000000000 */
        /* <DEDUP_REMOVED lines=11> */
.L_x_4:


//--------------------- .nv.shared.reserved.0     --------------------------
	.section	.nv.shared.reserved.0,"aw",@nobits
	.weak		__nv_reservedSMEM_offset_0_alias
	.size		__nv_reservedSMEM_offset_0_alias, 0, 64
	.other		__nv_reservedSMEM_offset_0_alias,@"STO_CUDA_RESERVED_SHARED STV_DEFAULT"
__nv_reservedSMEM_offset_0_alias:
	.zero		0
	.zero		64


//--------------------- .nv.constant0._Z3avgPi    --------------------------
	.section	.nv.constant0._Z3avgPi,"a",@progbits
	.sectionflags	@""
	.align	4
.nv.constant0._Z3avgPi:
	.zero		904


//--------------------- SYMBOLS --------------------------

	.type		.nv.reservedSmem.offset0,@object
	.size		.nv.reservedSmem.offset0,0x4
